//
// Generated by NVIDIA NVVM Compiler
//
// Compiler Build ID: CL-36424714
// Cuda compilation tools, release 13.0, V13.0.88
// Based on NVVM 20.0.0
//

.version 9.0
.target sm_100
.address_size 64

	// .globl	_Z3addPPfS0_S0_

.visible .entry _Z3addPPfS0_S0_(
	.param .u64 .ptr .align 1 _Z3addPPfS0_S0__param_0,
	.param .u64 .ptr .align 1 _Z3addPPfS0_S0__param_1,
	.param .u64 .ptr .align 1 _Z3addPPfS0_S0__param_2
)
{
	.reg .pred 	%p<4>;
	.reg .b32 	%r<10>;
	.reg .b32 	%f<4>;
	.reg .b64 	%rd<21>;

	ld.param.u64 	%rd1, [_Z3addPPfS0_S0__param_0];
	ld.param.u64 	%rd2, [_Z3addPPfS0_S0__param_1];
	ld.param.u64 	%rd3, [_Z3addPPfS0_S0__param_2];
	mov.u32 	%r3, %ntid.x;
	mov.u32 	%r4, %ctaid.x;
	mov.u32 	%r5, %tid.x;
	mad.lo.s32 	%r1, %r3, %r4, %r5;
	mov.u32 	%r6, %ntid.y;
	mov.u32 	%r7, %ctaid.y;
	mov.u32 	%r8, %tid.y;
	mad.lo.s32 	%r9, %r6, %r7, %r8;
	setp.gt.s32 	%p1, %r1, 4095;
	setp.gt.u32 	%p2, %r9, 1023;
	or.pred  	%p3, %p1, %p2;
	@%p3 bra 	$L__BB0_2;
	cvta.to.global.u64 	%rd4, %rd1;
	cvta.to.global.u64 	%rd5, %rd2;
	cvta.to.global.u64 	%rd6, %rd3;
	mul.wide.u32 	%rd7, %r9, 8;
	add.s64 	%rd8, %rd4, %rd7;
	ld.global.u64 	%rd9, [%rd8];
	cvta.to.global.u64 	%rd10, %rd9;
	mul.wide.s32 	%rd11, %r1, 4;
	add.s64 	%rd12, %rd10, %rd11;
	ld.global.f32 	%f1, [%rd12];
	add.s64 	%rd13, %rd5, %rd7;
	ld.global.u64 	%rd14, [%rd13];
	cvta.to.global.u64 	%rd15, %rd14;
	add.s64 	%rd16, %rd15, %rd11;
	ld.global.f32 	%f2, [%rd16];
	add.f32 	%f3, %f1, %f2;
	add.s64 	%rd17, %rd6, %rd7;
	ld.global.u64 	%rd18, [%rd17];
	cvta.to.global.u64 	%rd19, %rd18;
	add.s64 	%rd20, %rd19, %rd11;
	st.global.f32 	[%rd20], %f3;
$L__BB0_2:
	ret;

}
	// .globl	_Z18singleThreadVecAddPPfS0_S0_
.visible .entry _Z18singleThreadVecAddPPfS0_S0_(
	.param .u64 .ptr .align 1 _Z18singleThreadVecAddPPfS0_S0__param_0,
	.param .u64 .ptr .align 1 _Z18singleThreadVecAddPPfS0_S0__param_1,
	.param .u64 .ptr .align 1 _Z18singleThreadVecAddPPfS0_S0__param_2
)
{
	.reg .pred 	%p<3>;
	.reg .b32 	%r<9>;
	.reg .b32 	%f<25>;
	.reg .b64 	%rd<87>;

	ld.param.u64 	%rd9, [_Z18singleThreadVecAddPPfS0_S0__param_0];
	ld.param.u64 	%rd10, [_Z18singleThreadVecAddPPfS0_S0__param_1];
	ld.param.u64 	%rd11, [_Z18singleThreadVecAddPPfS0_S0__param_2];
	cvta.to.global.u64 	%rd1, %rd11;
	cvta.to.global.u64 	%rd2, %rd10;
	cvta.to.global.u64 	%rd3, %rd9;
	mov.b32 	%r7, 0;
$L__BB1_1:
	mul.wide.u32 	%rd13, %r7, 8;
	add.s64 	%rd4, %rd3, %rd13;
	add.s64 	%rd5, %rd2, %rd13;
	add.s64 	%rd6, %rd1, %rd13;
	mov.b32 	%r8, 0;
	mov.b64 	%rd86, 0;
$L__BB1_2:
	ld.global.u64 	%rd14, [%rd4];
	cvta.to.global.u64 	%rd15, %rd14;
	add.s64 	%rd16, %rd15, %rd86;
	ld.global.f32 	%f1, [%rd16];
	ld.global.u64 	%rd17, [%rd5];
	cvta.to.global.u64 	%rd18, %rd17;
	add.s64 	%rd19, %rd18, %rd86;
	ld.global.f32 	%f2, [%rd19];
	add.f32 	%f3, %f1, %f2;
	ld.global.u64 	%rd20, [%rd6];
	cvta.to.global.u64 	%rd21, %rd20;
	add.s64 	%rd22, %rd21, %rd86;
	st.global.f32 	[%rd22], %f3;
	ld.global.u64 	%rd23, [%rd4];
	cvta.to.global.u64 	%rd24, %rd23;
	add.s64 	%rd25, %rd24, %rd86;
	ld.global.f32 	%f4, [%rd25+4];
	ld.global.u64 	%rd26, [%rd5];
	cvta.to.global.u64 	%rd27, %rd26;
	add.s64 	%rd28, %rd27, %rd86;
	ld.global.f32 	%f5, [%rd28+4];
	add.f32 	%f6, %f4, %f5;
	ld.global.u64 	%rd29, [%rd6];
	cvta.to.global.u64 	%rd30, %rd29;
	add.s64 	%rd31, %rd30, %rd86;
	st.global.f32 	[%rd31+4], %f6;
	ld.global.u64 	%rd32, [%rd4];
	cvta.to.global.u64 	%rd33, %rd32;
	add.s64 	%rd34, %rd33, %rd86;
	ld.global.f32 	%f7, [%rd34+8];
	ld.global.u64 	%rd35, [%rd5];
	cvta.to.global.u64 	%rd36, %rd35;
	add.s64 	%rd37, %rd36, %rd86;
	ld.global.f32 	%f8, [%rd37+8];
	add.f32 	%f9, %f7, %f8;
	ld.global.u64 	%rd38, [%rd6];
	cvta.to.global.u64 	%rd39, %rd38;
	add.s64 	%rd40, %rd39, %rd86;
	st.global.f32 	[%rd40+8], %f9;
	ld.global.u64 	%rd41, [%rd4];
	cvta.to.global.u64 	%rd42, %rd41;
	add.s64 	%rd43, %rd42, %rd86;
	ld.global.f32 	%f10, [%rd43+12];
	ld.global.u64 	%rd44, [%rd5];
	cvta.to.global.u64 	%rd45, %rd44;
	add.s64 	%rd46, %rd45, %rd86;
	ld.global.f32 	%f11, [%rd46+12];
	add.f32 	%f12, %f10, %f11;
	ld.global.u64 	%rd47, [%rd6];
	cvta.to.global.u64 	%rd48, %rd47;
	add.s64 	%rd49, %rd48, %rd86;
	st.global.f32 	[%rd49+12], %f12;
	ld.global.u64 	%rd50, [%rd4];
	cvta.to.global.u64 	%rd51, %rd50;
	add.s64 	%rd52, %rd51, %rd86;
	ld.global.f32 	%f13, [%rd52+16];
	ld.global.u64 	%rd53, [%rd5];
	cvta.to.global.u64 	%rd54, %rd53;
	add.s64 	%rd55, %rd54, %rd86;
	ld.global.f32 	%f14, [%rd55+16];
	add.f32 	%f15, %f13, %f14;
	ld.global.u64 	%rd56, [%rd6];
	cvta.to.global.u64 	%rd57, %rd56;
	add.s64 	%rd58, %rd57, %rd86;
	st.global.f32 	[%rd58+16], %f15;
	ld.global.u64 	%rd59, [%rd4];
	cvta.to.global.u64 	%rd60, %rd59;
	add.s64 	%rd61, %rd60, %rd86;
	ld.global.f32 	%f16, [%rd61+20];
	ld.global.u64 	%rd62, [%rd5];
	cvta.to.global.u64 	%rd63, %rd62;
	add.s64 	%rd64, %rd63, %rd86;
	ld.global.f32 	%f17, [%rd64+20];
	add.f32 	%f18, %f16, %f17;
	ld.global.u64 	%rd65, [%rd6];
	cvta.to.global.u64 	%rd66, %rd65;
	add.s64 	%rd67, %rd66, %rd86;
	st.global.f32 	[%rd67+20], %f18;
	ld.global.u64 	%rd68, [%rd4];
	cvta.to.global.u64 	%rd69, %rd68;
	add.s64 	%rd70, %rd69, %rd86;
	ld.global.f32 	%f19, [%rd70+24];
	ld.global.u64 	%rd71, [%rd5];
	cvta.to.global.u64 	%rd72, %rd71;
	add.s64 	%rd73, %rd72, %rd86;
	ld.global.f32 	%f20, [%rd73+24];
	add.f32 	%f21, %f19, %f20;
	ld.global.u64 	%rd74, [%rd6];
	cvta.to.global.u64 	%rd75, %rd74;
	add.s64 	%rd76, %rd75, %rd86;
	st.global.f32 	[%rd76+24], %f21;
	ld.global.u64 	%rd77, [%rd4];
	cvta.to.global.u64 	%rd78, %rd77;
	add.s64 	%rd79, %rd78, %rd86;
	ld.global.f32 	%f22, [%rd79+28];
	ld.global.u64 	%rd80, [%rd5];
	cvta.to.global.u64 	%rd81, %rd80;
	add.s64 	%rd82, %rd81, %rd86;
	ld.global.f32 	%f23, [%rd82+28];
	add.f32 	%f24, %f22, %f23;
	ld.global.u64 	%rd83, [%rd6];
	cvta.to.global.u64 	%rd84, %rd83;
	add.s64 	%rd85, %rd84, %rd86;
	st.global.f32 	[%rd85+28], %f24;
	add.s32 	%r8, %r8, 8;
	add.s64 	%rd86, %rd86, 32;
	setp.ne.s32 	%p1, %r8, 4096;
	@%p1 bra 	$L__BB1_2;
	add.s32 	%r7, %r7, 1;
	setp.ne.s32 	%p2, %r7, 1024;
	@%p2 bra 	$L__BB1_1;
	ret;

}


// ===== COMPILED SASS (sm_100) =====

	.target	sm_100

	.elftype	@"ET_EXEC"


//--------------------- .note.nv.tkinfo           --------------------------
	.section	.note.nv.tkinfo,"",@"SHT_NOTE"
	.sectionflags	@"SHF_NOTE_NV_TKINFO"
	.tkinfo
        /*0018*/ 	.word	0x00000002
        /*0030*/ 	.string	""
        /*0030*/ 	.string	"ptxas"
        /*0030*/ 	.string	"Cuda compilation tools, release 13.0, V13.0.88"
        /*0030*/ 	.string	"Build cuda_13.0.r13.0/compiler.36424714_0"
        /*0030*/ 	.string	"-arch sm_100 -m 64 "



//--------------------- .note.nv.cuinfo           --------------------------
	.section	.note.nv.cuinfo,"",@"SHT_NOTE"
	.sectionflags	@"SHF_NOTE_NV_CUINFO"
        /*0018*/ 	.short	0x0002
        /*001a*/ 	.short	0x0064
        /*001c*/ 	.short	0x0082
	.zero		2


//--------------------- .nv.info                  --------------------------
	.section	.nv.info,"",@"SHT_CUDA_INFO"
	.align	4


	//----- nvinfo : EIATTR_REGCOUNT
	.align		4
        /*0000*/ 	.byte	0x04, 0x2f
        /*0002*/ 	.short	(.L_1 - .L_0)
	.align		4
.L_0:
        /*0004*/ 	.word	index@(_Z3addPPfS0_S0_)
        /*0008*/ 	.word	0x00000012


	//----- nvinfo : EIATTR_FRAME_SIZE
	.align		4
.L_1:
        /*000c*/ 	.byte	0x04, 0x11
        /*000e*/ 	.short	(.L_3 - .L_2)
	.align		4
.L_2:
        /*0010*/ 	.word	index@(_Z3addPPfS0_S0_)
        /*0014*/ 	.word	0x00000000


	//----- nvinfo : EIATTR_REGCOUNT
	.align		4
.L_3:
        /*0018*/ 	.byte	0x04, 0x2f
        /*001a*/ 	.short	(.L_5 - .L_4)
	.align		4
.L_4:
        /*001c*/ 	.word	index@(_Z18singleThreadVecAddPPfS0_S0_)
        /*0020*/ 	.word	0x0000001a


	//----- nvinfo : EIATTR_FRAME_SIZE
	.align		4
.L_5:
        /*0024*/ 	.byte	0x04, 0x11
        /*0026*/ 	.short	(.L_7 - .L_6)
	.align		4
.L_6:
        /*0028*/ 	.word	index@(_Z18singleThreadVecAddPPfS0_S0_)
        /*002c*/ 	.word	0x00000000


	//----- nvinfo : EIATTR_MIN_STACK_SIZE
	.align		4
.L_7:
        /*0030*/ 	.byte	0x04, 0x12
        /*0032*/ 	.short	(.L_9 - .L_8)
	.align		4
.L_8:
        /*0034*/ 	.word	index@(_Z18singleThreadVecAddPPfS0_S0_)
        /*0038*/ 	.word	0x00000000


	//----- nvinfo : EIATTR_MIN_STACK_SIZE
	.align		4
.L_9:
        /*003c*/ 	.byte	0x04, 0x12
        /*003e*/ 	.short	(.L_11 - .L_10)
	.align		4
.L_10:
        /*0040*/ 	.word	index@(_Z3addPPfS0_S0_)
        /*0044*/ 	.word	0x00000000
.L_11:


//--------------------- .nv.compat                --------------------------
	.section	.nv.compat,"",@"SHT_CUDA_COMPAT_INFO"
	.align	4
        /*0000*/ 	.byte	0x02, 0x09, 0x00, 0x00, 0x02, 0x02, 0x01, 0x00, 0x02, 0x05, 0x05, 0x00, 0x03, 0x07, 0x01, 0x01
        /*0010*/ 	.byte	0x02, 0x03, 0x00, 0x00, 0x02, 0x06, 0x01, 0x00, 0x04, 0x0b, 0x08, 0x00, 0x09, 0x00, 0x00, 0x00
        /*0020*/ 	.byte	0x00, 0x00, 0x00, 0x00


//--------------------- .nv.info._Z18singleThreadVecAddPPfS0_S0_ --------------------------
	.section	.nv.info._Z18singleThreadVecAddPPfS0_S0_,"",@"SHT_CUDA_INFO"
	.sectionflags	@""
	.align	4


	//----- nvinfo : EIATTR_CUDA_API_VERSION
	.align		4
        /*0000*/ 	.byte	0x04, 0x37
        /*0002*/ 	.short	(.L_13 - .L_12)
.L_12:
        /*0004*/ 	.word	0x00000082


	//----- nvinfo : EIATTR_KPARAM_INFO
	.align		4
.L_13:
        /*0008*/ 	.byte	0x04, 0x17
        /*000a*/ 	.short	(.L_15 - .L_14)
.L_14:
        /*000c*/ 	.word	0x00000000
        /*0010*/ 	.short	0x0002
        /*0012*/ 	.short	0x0010
        /*0014*/ 	.byte	0x00, 0xf5, 0x21, 0x00


	//----- nvinfo : EIATTR_KPARAM_INFO
	.align		4
.L_15:
        /*0018*/ 	.byte	0x04, 0x17
        /*001a*/ 	.short	(.L_17 - .L_16)
.L_16:
        /*001c*/ 	.word	0x00000000
        /*0020*/ 	.short	0x0001
        /*0022*/ 	.short	0x0008
        /*0024*/ 	.byte	0x00, 0xf5, 0x21, 0x00


	//----- nvinfo : EIATTR_KPARAM_INFO
	.align		4
.L_17:
        /*0028*/ 	.byte	0x04, 0x17
        /*002a*/ 	.short	(.L_19 - .L_18)
.L_18:
        /*002c*/ 	.word	0x00000000
        /*0030*/ 	.short	0x0000
        /*0032*/ 	.short	0x0000
        /*0034*/ 	.byte	0x00, 0xf5, 0x21, 0x00


	//----- nvinfo : EIATTR_SPARSE_MMA_MASK
	.align		4
.L_19:
        /*0038*/ 	.byte	0x03, 0x50
        /*003a*/ 	.short	0x0000


	//----- nvinfo : EIATTR_MAXREG_COUNT
	.align		4
        /*003c*/ 	.byte	0x03, 0x1b
        /*003e*/ 	.short	0x00ff


	//----- nvinfo : EIATTR_MERCURY_ISA_VERSION
	.align		4
        /*0040*/ 	.byte	0x03, 0x5f
        /*0042*/ 	.short	0x0101


	//----- nvinfo : EIATTR_VRC_CTA_INIT_COUNT
	.align		4
        /*0044*/ 	.byte	0x02, 0x4a
	.zero		1
	.zero		1


	//----- nvinfo : EIATTR_EXIT_INSTR_OFFSETS
	.align		4
        /*0048*/ 	.byte	0x04, 0x1c
        /*004a*/ 	.short	(.L_21 - .L_20)


	//   ....[0]....
.L_20:
        /*004c*/ 	.word	0x000007d0


	//----- nvinfo : EIATTR_CBANK_PARAM_SIZE
	.align		4
.L_21:
        /*0050*/ 	.byte	0x03, 0x19
        /*0052*/ 	.short	0x0018


	//----- nvinfo : EIATTR_PARAM_CBANK
	.align		4
        /*0054*/ 	.byte	0x04, 0x0a
        /*0056*/ 	.short	(.L_23 - .L_22)
	.align		4
.L_22:
        /*0058*/ 	.word	index@(.nv.constant0._Z18singleThreadVecAddPPfS0_S0_)
        /*005c*/ 	.short	0x0380
        /*005e*/ 	.short	0x0018


	//----- nvinfo : EIATTR_SW_WAR
	.align		4
.L_23:
        /*0060*/ 	.byte	0x04, 0x36
        /*0062*/ 	.short	(.L_25 - .L_24)
.L_24:
        /*0064*/ 	.word	0x00000008
.L_25:


//--------------------- .nv.info._Z3addPPfS0_S0_  --------------------------
	.section	.nv.info._Z3addPPfS0_S0_,"",@"SHT_CUDA_INFO"
	.sectionflags	@""
	.align	4


	//----- nvinfo : EIATTR_CUDA_API_VERSION
	.align		4
        /*0000*/ 	.byte	0x04, 0x37
        /*0002*/ 	.short	(.L_27 - .L_26)
.L_26:
        /*0004*/ 	.word	0x00000082


	//----- nvinfo : EIATTR_KPARAM_INFO
	.align		4
.L_27:
        /*0008*/ 	.byte	0x04, 0x17
        /*000a*/ 	.short	(.L_29 - .L_28)
.L_28:
        /*000c*/ 	.word	0x00000000
        /*0010*/ 	.short	0x0002
        /*0012*/ 	.short	0x0010
        /*0014*/ 	.byte	0x00, 0xf5, 0x21, 0x00


	//----- nvinfo : EIATTR_KPARAM_INFO
	.align		4
.L_29:
        /*0018*/ 	.byte	0x04, 0x17
        /*001a*/ 	.short	(.L_31 - .L_30)
.L_30:
        /*001c*/ 	.word	0x00000000
        /*0020*/ 	.short	0x0001
        /*0022*/ 	.short	0x0008
        /*0024*/ 	.byte	0x00, 0xf5, 0x21, 0x00


	//----- nvinfo : EIATTR_KPARAM_INFO
	.align		4
.L_31:
        /*0028*/ 	.byte	0x04, 0x17
        /*002a*/ 	.short	(.L_33 - .L_32)
.L_32:
        /*002c*/ 	.word	0x00000000
        /*0030*/ 	.short	0x0000
        /*0032*/ 	.short	0x0000
        /*0034*/ 	.byte	0x00, 0xf5, 0x21, 0x00


	//----- nvinfo : EIATTR_SPARSE_MMA_MASK
	.align		4
.L_33:
        /*0038*/ 	.byte	0x03, 0x50
        /*003a*/ 	.short	0x0000


	//----- nvinfo : EIATTR_MAXREG_COUNT
	.align		4
        /*003c*/ 	.byte	0x03, 0x1b
        /*003e*/ 	.short	0x00ff


	//----- nvinfo : EIATTR_MERCURY_ISA_VERSION
	.align		4
        /*0040*/ 	.byte	0x03, 0x5f
        /*0042*/ 	.short	0x0101


	//----- nvinfo : EIATTR_VRC_CTA_INIT_COUNT
	.align		4
        /*0044*/ 	.byte	0x02, 0x4a
	.zero		1
	.zero		1


	//----- nvinfo : EIATTR_EXIT_INSTR_OFFSETS
	.align		4
        /*0048*/ 	.byte	0x04, 0x1c
        /*004a*/ 	.short	(.L_35 - .L_34)


	//   ....[0]....
.L_34:
        /*004c*/ 	.word	0x000000b0


	//   ....[1]....
        /*0050*/ 	.word	0x000001d0


	//----- nvinfo : EIATTR_CBANK_PARAM_SIZE
	.align		4
.L_35:
        /*0054*/ 	.byte	0x03, 0x19
        /*0056*/ 	.short	0x0018


	//----- nvinfo : EIATTR_PARAM_CBANK
	.align		4
        /*0058*/ 	.byte	0x04, 0x0a
        /*005a*/ 	.short	(.L_37 - .L_36)
	.align		4
.L_36:
        /*005c*/ 	.word	index@(.nv.constant0._Z3addPPfS0_S0_)
        /*0060*/ 	.short	0x0380
        /*0062*/ 	.short	0x0018


	//----- nvinfo : EIATTR_SW_WAR
	.align		4
.L_37:
        /*0064*/ 	.byte	0x04, 0x36
        /*0066*/ 	.short	(.L_39 - .L_38)
.L_38:
        /*0068*/ 	.word	0x00000008
.L_39:


//--------------------- .nv.callgraph             --------------------------
	.section	.nv.callgraph,"",@"SHT_CUDA_CALLGRAPH"
	.align	4
	.sectionentsize	8
	.align		4
        /*0000*/ 	.word	0x00000000
	.align		4
        /*0004*/ 	.word	0xffffffff
	.align		4
        /*0008*/ 	.word	0x00000000
	.align		4
        /*000c*/ 	.word	0xfffffffe
	.align		4
        /*0010*/ 	.word	0x00000000
	.align		4
        /*0014*/ 	.word	0xfffffffd
	.align		4
        /*0018*/ 	.word	0x00000000
	.align		4
        /*001c*/ 	.word	0xfffffffc


//--------------------- .text._Z18singleThreadVecAddPPfS0_S0_ --------------------------
	.section	.text._Z18singleThreadVecAddPPfS0_S0_,"ax",@progbits
	.align	128
        .global         _Z18singleThreadVecAddPPfS0_S0_
        .type           _Z18singleThreadVecAddPPfS0_S0_,@function
        .size           _Z18singleThreadVecAddPPfS0_S0_,(.L_x_4 - _Z18singleThreadVecAddPPfS0_S0_)
        .other          _Z18singleThreadVecAddPPfS0_S0_,@"STO_CUDA_ENTRY STV_DEFAULT"
_Z18singleThreadVecAddPPfS0_S0_:
.text._Z18singleThreadVecAddPPfS0_S0_:
[----:B------:R-:W-:Y:S01]  /*0000*/  LDC R1, c[0x0][0x37c] ;  /* 0x0000df00ff017b82 */ /* 0x000fe20000000800 */
[----:B------:R-:W-:Y:S01]  /*0010*/  IMAD.MOV.U32 R0, RZ, RZ, RZ ;  /* 0x000000ffff007224 */ /* 0x000fe200078e00ff */
[----:B------:R-:W0:Y:S01]  /*0020*/  LDCU.64 UR8, c[0x0][0x358] ;  /* 0x00006b00ff0877ac */ /* 0x000e220008000a00 */
[----:B------:R-:W-:-:S05]  /*0030*/  NOP ;  /* 0x0000000000007918 */ /* 0x000fca0000000000 */
.L_x_1:
[----:B------:R-:W1:Y:S01]  /*0040*/  LDC.64 R2, c[0x0][0x380] ;  /* 0x0000e000ff027b82 */ /* 0x000e620000000a00 */
[----:B------:R-:W-:Y:S01]  /*0050*/  UMOV UR4, URZ ;  /* 0x000000ff00047c82 */ /* 0x000fe20008000000 */
[----:B------:R-:W-:Y:S01]  /*0060*/  UMOV UR5, URZ ;  /* 0x000000ff00057c82 */ /* 0x000fe20008000000 */
[----:B------:R-:W-:-:S05]  /*0070*/  UMOV UR6, URZ ;  /* 0x000000ff00067c82 */ /* 0x000fca0008000000 */
[----:B------:R-:W2:Y:S08]  /*0080*/  LDC.64 R4, c[0x0][0x388] ;  /* 0x0000e200ff047b82 */ /* 0x000eb00000000a00 */
[----:B------:R-:W3:Y:S01]  /*0090*/  LDC.64 R6, c[0x0][0x390] ;  /* 0x0000e400ff067b82 */ /* 0x000ee20000000a00 */
[----:B-1----:R-:W-:-:S04]  /*00a0*/  IMAD.WIDE.U32 R2, R0, 0x8, R2 ;  /* 0x0000000800027825 */ /* 0x002fc800078e0002 */
[----:B--2---:R-:W-:-:S04]  /*00b0*/  IMAD.WIDE.U32 R4, R0, 0x8, R4 ;  /* 0x0000000800047825 */ /* 0x004fc800078e0004 */
[----:B---3--:R-:W-:-:S04]  /*00c0*/  IMAD.WIDE.U32 R6, R0, 0x8, R6 ;  /* 0x0000000800067825 */ /* 0x008fc800078e0006 */
[----:B------:R-:W-:-:S05]  /*00d0*/  VIADD R0, R0, 0x1 ;  /* 0x0000000100007836 */ /* 0x000fca0000000000 */
[----:B------:R-:W-:-:S13]  /*00e0*/  ISETP.NE.AND P0, PT, R0, 0x400, PT ;  /* 0x000004000000780c */ /* 0x000fda0003f05270 */
.L_x_0:
[----:B0-----:R-:W2:Y:S04]  /*00f0*/  LDG.E.64 R8, desc[UR8][R4.64] ;  /* 0x0000000804087981 */ /* 0x001ea8000c1e1b00 */
[----:B------:R-:W3:Y:S01]  /*0100*/  LDG.E.64 R10, desc[UR8][R2.64] ;  /* 0x00000008020a7981 */ /* 0x000ee2000c1e1b00 */
[----:B--2---:R-:W-:Y:S02]  /*0110*/  IADD3 R14, P2, PT, R8, UR5, RZ ;  /* 0x00000005080e7c10 */ /* 0x004fe4000ff5e0ff */
[----:B---3--:R-:W-:Y:S02]  /*0120*/  IADD3 R12, P1, PT, R10, UR5, RZ ;  /* 0x000000050a0c7c10 */ /* 0x008fe4000ff3e0ff */
[----:B------:R-:W-:Y:S02]  /*0130*/  IADD3.X R15, PT, PT, R9, UR6, RZ, P2, !PT ;  /* 0x00000006090f7c10 */ /* 0x000fe400097fe4ff */
[----:B------:R-:W-:Y:S01]  /*0140*/  IADD3.X R13, PT, PT, R11, UR6, RZ, P1, !PT ;  /* 0x000000060b0d7c10 */ /* 0x000fe20008ffe4ff */
[----:B------:R-:W2:Y:S04]  /*0150*/  LDG.E.64 R8, desc[UR8][R6.64] ;  /* 0x0000000806087981 */ /* 0x000ea8000c1e1b00 */
[----:B------:R-:W3:Y:S04]  /*0160*/  LDG.E R12, desc[UR8][R12.64] ;  /* 0x000000080c0c7981 */ /* 0x000ee8000c1e1900 */
[----:B------:R-:W3:Y:S01]  /*0170*/  LDG.E R15, desc[UR8][R14.64] ;  /* 0x000000080e0f7981 */ /* 0x000ee2000c1e1900 */
[----:B--2---:R-:W-:-:S04]  /*0180*/  IADD3 R16, P1, PT, R8, UR5, RZ ;  /* 0x0000000508107c10 */ /* 0x004fc8000ff3e0ff */
[----:B------:R-:W-:Y:S01]  /*0190*/  IADD3.X R17, PT, PT, R9, UR6, RZ, P1, !PT ;  /* 0x0000000609117c10 */ /* 0x000fe20008ffe4ff */
[----:B---3--:R-:W-:-:S05]  /*01a0*/  FADD R23, R12, R15 ;  /* 0x0000000f0c177221 */ /* 0x008fca0000000000 */
[----:B------:R0:W-:Y:S04]  /*01b0*/  STG.E desc[UR8][R16.64], R23 ;  /* 0x0000001710007986 */ /* 0x0001e8000c101908 */
[----:B------:R-:W2:Y:S04]  /*01c0*/  LDG.E.64 R10, desc[UR8][R4.64] ;  /* 0x00000008040a7981 */ /* 0x000ea8000c1e1b00 */
[----:B------:R-:W3:Y:S01]  /*01d0*/  LDG.E.64 R8, desc[UR8][R2.64] ;  /* 0x0000000802087981 */ /* 0x000ee2000c1e1b00 */
[----:B--2---:R-:W-:Y:S02]  /*01e0*/  IADD3 R20, P2, PT, R10, UR5, RZ ;  /* 0x000000050a147c10 */ /* 0x004fe4000ff5e0ff */
[----:B---3--:R-:W-:-:S02]  /*01f0*/  IADD3 R18, P1, PT, R8, UR5, RZ ;  /* 0x0000000508127c10 */ /* 0x008fc4000ff3e0ff */
[----:B------:R-:W-:Y:S02]  /*0200*/  IADD3.X R21, PT, PT, R11, UR6, RZ, P2, !PT ;  /* 0x000000060b157c10 */ /* 0x000fe400097fe4ff */
[----:B------:R-:W-:Y:S02]  /*0210*/  IADD3.X R19, PT, PT, R9, UR6, RZ, P1, !PT ;  /* 0x0000000609137c10 */ /* 0x000fe40008ffe4ff */
[----:B------:R-:W2:Y:S04]  /*0220*/  LDG.E.64 R8, desc[UR8][R6.64] ;  /* 0x0000000806087981 */ /* 0x000ea8000c1e1b00 */
[----:B------:R-:W0:Y:S04]  /*0230*/  LDG.E R18, desc[UR8][R18.64+0x4] ;  /* 0x0000040812127981 */ /* 0x000e28000c1e1900 */
[----:B------:R-:W0:Y:S01]  /*0240*/  LDG.E R21, desc[UR8][R20.64+0x4] ;  /* 0x0000040814157981 */ /* 0x000e22000c1e1900 */
[----:B--2---:R-:W-:-:S04]  /*0250*/  IADD3 R12, P1, PT, R8, UR5, RZ ;  /* 0x00000005080c7c10 */ /* 0x004fc8000ff3e0ff */
[----:B------:R-:W-:Y:S01]  /*0260*/  IADD3.X R13, PT, PT, R9, UR6, RZ, P1, !PT ;  /* 0x00000006090d7c10 */ /* 0x000fe20008ffe4ff */
[----:B0-----:R-:W-:-:S05]  /*0270*/  FADD R23, R18, R21 ;  /* 0x0000001512177221 */ /* 0x001fca0000000000 */
        /* <DEDUP_REMOVED lines=67> */
[----:B------:R-:W0:Y:S01]  /*06b0*/  LDG.E.64 R8, desc[UR8][R2.64] ;  /* 0x0000000802087981 */ /* 0x000e22000c1e1b00 */
[----:B--2---:R-:W-:Y:S02]  /*06c0*/  IADD3 R10, P2, PT, R10, UR5, RZ ;  /* 0x000000050a0a7c10 */ /* 0x004fe4000ff5e0ff */
[----:B0-----:R-:W-:-:S02]  /*06d0*/  IADD3 R16, P1, PT, R8, UR5, RZ ;  /* 0x0000000508107c10 */ /* 0x001fc4000ff3e0ff */
[----:B------:R-:W-:Y:S02]  /*06e0*/  IADD3.X R11, PT, PT, R11, UR6, RZ, P2, !PT ;  /* 0x000000060b0b7c10 */ /* 0x000fe400097fe4ff */
[----:B------:R-:W-:Y:S02]  /*06f0*/  IADD3.X R17, PT, PT, R9, UR6, RZ, P1, !PT ;  /* 0x0000000609117c10 */ /* 0x000fe40008ffe4ff */
[----:B------:R-:W2:Y:S04]  /*0700*/  LDG.E.64 R8, desc[UR8][R6.64] ;  /* 0x0000000806087981 */ /* 0x000ea8000c1e1b00 */
[----:B------:R-:W3:Y:S04]  /*0710*/  LDG.E R16, desc[UR8][R16.64+0x1c] ;  /* 0x00001c0810107981 */ /* 0x000ee8000c1e1900 */
[----:B------:R-:W3:Y:S01]  /*0720*/  LDG.E R11, desc[UR8][R10.64+0x1c] ;  /* 0x00001c080a0b7981 */ /* 0x000ee2000c1e1900 */
[----:B------:R-:W-:Y:S01]  /*0730*/  UIADD3 UR4, UPT, UPT, UR4, 0x8, URZ ;  /* 0x0000000804047890 */ /* 0x000fe2000fffe0ff */
[----:B--2---:R-:W-:-:S04]  /*0740*/  IADD3 R8, P1, PT, R8, UR5, RZ ;  /* 0x0000000508087c10 */ /* 0x004fc8000ff3e0ff */
[----:B------:R-:W-:Y:S01]  /*0750*/  IADD3.X R9, PT, PT, R9, UR6, RZ, P1, !PT ;  /* 0x0000000609097c10 */ /* 0x000fe20008ffe4ff */
[----:B---3--:R-:W-:Y:S01]  /*0760*/  FADD R13, R16, R11 ;  /* 0x0000000b100d7221 */ /* 0x008fe20000000000 */
[----:B------:R-:W-:-:S04]  /*0770*/  UIADD3 UR5, UP0, UPT, UR5, 0x20, URZ ;  /* 0x0000002005057890 */ /* 0x000fc8000ff1e0ff */
[----:B------:R1:W-:Y:S01]  /*0780*/  STG.E desc[UR8][R8.64+0x1c], R13 ;  /* 0x00001c0d08007986 */ /* 0x0003e2000c101908 */
[----:B------:R-:W-:Y:S02]  /*0790*/  UIADD3.X UR6, UPT, UPT, URZ, UR6, URZ, UP0, !UPT ;  /* 0x00000006ff067290 */ /* 0x000fe400087fe4ff */
[----:B------:R-:W-:-:S09]  /*07a0*/  UISETP.NE.AND UP0, UPT, UR4, 0x1000, UPT ;  /* 0x000010000400788c */ /* 0x000fd2000bf05270 */
[----:B-1----:R-:W-:Y:S05]  /*07b0*/  BRA.U UP0, `(.L_x_0) ;  /* 0xfffffff9004c7547 */ /* 0x002fea000b83ffff */
[----:B------:R-:W-:Y:S05]  /*07c0*/  @P0 BRA `(.L_x_1) ;  /* 0xfffffff8001c0947 */ /* 0x000fea000383ffff */
[----:B------:R-:W-:Y:S05]  /*07d0*/  EXIT ;  /* 0x000000000000794d */ /* 0x000fea0003800000 */
.L_x_2:
[----:B------:R-:W-:-:S00]  /*07e0*/  BRA `(.L_x_2) ;  /* 0xfffffffc00fc7947 */ /* 0x000fc0000383ffff */
[----:B------:R-:W-:-:S00]  /*07f0*/  NOP ;  /* 0x0000000000007918 */ /* 0x000fc00000000000 */
        /* <DEDUP_REMOVED lines=8> */
.L_x_4:


//--------------------- .text._Z3addPPfS0_S0_     --------------------------
	.section	.text._Z3addPPfS0_S0_,"ax",@progbits
	.align	128
        .global         _Z3addPPfS0_S0_
        .type           _Z3addPPfS0_S0_,@function
        .size           _Z3addPPfS0_S0_,(.L_x_5 - _Z3addPPfS0_S0_)
        .other          _Z3addPPfS0_S0_,@"STO_CUDA_ENTRY STV_DEFAULT"
_Z3addPPfS0_S0_:
.text._Z3addPPfS0_S0_:
[----:B------:R-:W-:Y:S01]  /*0000*/  LDC R1, c[0x0][0x37c] ;  /* 0x0000df00ff017b82 */ /* 0x000fe20000000800 */
[----:B------:R-:W0:Y:S01]  /*0010*/  S2R R5, SR_CTAID.Y ;  /* 0x0000000000057919 */ /* 0x000e220000002600 */
[----:B------:R-:W1:Y:S01]  /*0020*/  LDCU UR4, c[0x0][0x360] ;  /* 0x00006c00ff0477ac */ /* 0x000e620008000800 */
[----:B------:R-:W0:Y:S01]  /*0030*/  S2R R2, SR_TID.Y ;  /* 0x0000000000027919 */ /* 0x000e220000002200 */
[----:B------:R-:W0:Y:S01]  /*0040*/  LDCU UR5, c[0x0][0x364] ;  /* 0x00006c80ff0577ac */ /* 0x000e220008000800 */
[----:B------:R-:W1:Y:S01]  /*0050*/  S2R R13, SR_CTAID.X ;  /* 0x00000000000d7919 */ /* 0x000e620000002500 */
[----:B------:R-:W1:Y:S01]  /*0060*/  S2R R0, SR_TID.X ;  /* 0x0000000000007919 */ /* 0x000e620000002100 */
[----:B0-----:R-:W-:-:S05]  /*0070*/  IMAD R5, R5, UR5, R2 ;  /* 0x0000000505057c24 */ /* 0x001fca000f8e0202 */
[----:B------:R-:W-:Y:S01]  /*0080*/  ISETP.GT.U32.AND P0, PT, R5, 0x3ff, PT ;  /* 0x000003ff0500780c */ /* 0x000fe20003f04070 */
[----:B-1----:R-:W-:-:S05]  /*0090*/  IMAD R13, R13, UR4, R0 ;  /* 0x000000040d0d7c24 */ /* 0x002fca000f8e0200 */
[----:B------:R-:W-:-:S13]  /*00a0*/  ISETP.GT.OR P0, PT, R13, 0xfff, P0 ;  /* 0x00000fff0d00780c */ /* 0x000fda0000704670 */
[----:B------:R-:W-:Y:S05]  /*00b0*/  @P0 EXIT ;  /* 0x000000000000094d */ /* 0x000fea0003800000 */
[----:B------:R-:W0:Y:S01]  /*00c0*/  LDC.64 R2, c[0x0][0x380] ;  /* 0x0000e000ff027b82 */ /* 0x000e220000000a00 */
[----:B------:R-:W1:Y:S07]  /*00d0*/  LDCU.64 UR4, c[0x0][0x358] ;  /* 0x00006b00ff0477ac */ /* 0x000e6e0008000a00 */
[----:B------:R-:W2:Y:S08]  /*00e0*/  LDC.64 R6, c[0x0][0x388] ;  /* 0x0000e200ff067b82 */ /* 0x000eb00000000a00 */
[----:B------:R-:W3:Y:S01]  /*00f0*/  LDC.64 R10, c[0x0][0x390] ;  /* 0x0000e400ff0a7b82 */ /* 0x000ee20000000a00 */
[----:B0-----:R-:W-:-:S06]  /*0100*/  IMAD.WIDE.U32 R2, R5, 0x8, R2 ;  /* 0x0000000805027825 */ /* 0x001fcc00078e0002 */
[----:B-1----:R-:W4:Y:S01]  /*0110*/  LDG.E.64 R2, desc[UR4][R2.64] ;  /* 0x0000000402027981 */ /* 0x002f22000c1e1b00 */
[----:B--2---:R-:W-:-:S06]  /*0120*/  IMAD.WIDE.U32 R6, R5, 0x8, R6 ;  /* 0x0000000805067825 */ /* 0x004fcc00078e0006 */
[----:B------:R-:W2:Y:S01]  /*0130*/  LDG.E.64 R6, desc[UR4][R6.64] ;  /* 0x0000000406067981 */ /* 0x000ea2000c1e1b00 */
[----:B---3--:R-:W-:-:S06]  /*0140*/  IMAD.WIDE.U32 R10, R5, 0x8, R10 ;  /* 0x00000008050a7825 */ /* 0x008fcc00078e000a */
[----:B------:R-:W3:Y:S01]  /*0150*/  LDG.E.64 R10, desc[UR4][R10.64] ;  /* 0x000000040a0a7981 */ /* 0x000ee2000c1e1b00 */
[----:B----4-:R-:W-:-:S06]  /*0160*/  IMAD.WIDE R4, R13, 0x4, R2 ;  /* 0x000000040d047825 */ /* 0x010fcc00078e0202 */
[----:B------:R-:W4:Y:S01]  /*0170*/  LDG.E R4, desc[UR4][R4.64] ;  /* 0x0000000404047981 */ /* 0x000f22000c1e1900 */
[----:B--2---:R-:W-:-:S06]  /*0180*/  IMAD.WIDE R8, R13, 0x4, R6 ;  /* 0x000000040d087825 */ /* 0x004fcc00078e0206 */
[----:B------:R-:W4:Y:S01]  /*0190*/  LDG.E R9, desc[UR4][R8.64] ;  /* 0x0000000408097981 */ /* 0x000f22000c1e1900 */
[----:B---3--:R-:W-:-:S04]  /*01a0*/  IMAD.WIDE R12, R13, 0x4, R10 ;  /* 0x000000040d0c7825 */ /* 0x008fc800078e020a */
[----:B----4-:R-:W-:-:S05]  /*01b0*/  FADD R15, R4, R9 ;  /* 0x00000009040f7221 */ /* 0x010fca0000000000 */
[----:B------:R-:W-:Y:S01]  /*01c0*/  STG.E desc[UR4][R12.64], R15 ;  /* 0x0000000f0c007986 */ /* 0x000fe2000c101904 */
[----:B------:R-:W-:Y:S05]  /*01d0*/  EXIT ;  /* 0x000000000000794d */ /* 0x000fea0003800000 */
.L_x_3:
        /* <DEDUP_REMOVED lines=10> */
.L_x_5:


//--------------------- .nv.shared.reserved.0     --------------------------
	.section	.nv.shared.reserved.0,"aw",@nobits
	.weak		__nv_reservedSMEM_offset_0_alias
	.size		__nv_reservedSMEM_offset_0_alias, 0, 64
	.other		__nv_reservedSMEM_offset_0_alias,@"STO_CUDA_RESERVED_SHARED STV_DEFAULT"
__nv_reservedSMEM_offset_0_alias:
	.zero		0
	.zero		64


//--------------------- .nv.constant0._Z18singleThreadVecAddPPfS0_S0_ --------------------------
	.section	.nv.constant0._Z18singleThreadVecAddPPfS0_S0_,"a",@progbits
	.sectionflags	@""
	.align	4
.nv.constant0._Z18singleThreadVecAddPPfS0_S0_:
	.zero		920


//--------------------- .nv.constant0._Z3addPPfS0_S0_ --------------------------
	.section	.nv.constant0._Z3addPPfS0_S0_,"a",@progbits
	.sectionflags	@""
	.align	4
.nv.constant0._Z3addPPfS0_S0_:
	.zero		920


//--------------------- SYMBOLS --------------------------

	.type		.nv.reservedSmem.offset0,@object
	.size		.nv.reservedSmem.offset0,0x4
